	.headerflags	@"EF_CUDA_TEXMODE_UNIFIED EF_CUDA_64BIT_ADDRESS EF_CUDA_ACCELERATORS EF_CUDA_SM90 EF_CUDA_VIRTUAL_SM(EF_CUDA_SM90)"
	.elftype	@"ET_EXEC"


//--------------------- .nv.info                  --------------------------
	.section	.nv.info,"",@"SHT_CUDA_INFO"
	.align	4


	//----- nvinfo : EIATTR_REGCOUNT
	.align		4
        /*0000*/ 	.byte	0x04, 0x2f
        /*0002*/ 	.short	(.L_1 - .L_0)
	.align		4
.L_0:
        /*0004*/ 	.word	index@(triton_poi_fused_add_1)
        /*0008*/ 	.word	0x00000014


	//----- nvinfo : EIATTR_MIN_STACK_SIZE
	.align		4
.L_1:
        /*000c*/ 	.byte	0x04, 0x12
        /*000e*/ 	.short	(.L_3 - .L_2)
	.align		4
.L_2:
        /*0010*/ 	.word	index@(triton_poi_fused_add_1)
        /*0014*/ 	.word	0x00000000


	//----- nvinfo : EIATTR_FRAME_SIZE
	.align		4
.L_3:
        /*0018*/ 	.byte	0x04, 0x11
        /*001a*/ 	.short	(.L_5 - .L_4)
	.align		4
.L_4:
        /*001c*/ 	.word	index@(triton_poi_fused_add_1)
        /*0020*/ 	.word	0x00000000


	//----- nvinfo : EIATTR_MIN_STACK_SIZE
	.align		4
.L_5:
        /*0024*/ 	.byte	0x04, 0x12
        /*0026*/ 	.short	(.L_7 - .L_6)
	.align		4
.L_6:
        /*0028*/ 	.word	index@(triton_poi_fused_add_1)
        /*002c*/ 	.word	0x00000000
.L_7:


//--------------------- .nv.info.triton_poi_fused_add_1 --------------------------
	.section	.nv.info.triton_poi_fused_add_1,"",@"SHT_CUDA_INFO"
	.sectionflags	@""
	.align	4


	//----- nvinfo : EIATTR_CUDA_API_VERSION
	.align		4
        /*0000*/ 	.byte	0x04, 0x37
        /*0002*/ 	.short	(.L_9 - .L_8)
.L_8:
        /*0004*/ 	.word	0x0000007c


	//----- nvinfo : EIATTR_KPARAM_INFO
	.align		4
.L_9:
        /*0008*/ 	.byte	0x04, 0x17
        /*000a*/ 	.short	(.L_11 - .L_10)
.L_10:
        /*000c*/ 	.word	0x00000000
        /*0010*/ 	.short	0x0005
        /*0012*/ 	.short	0x0024
        /*0014*/ 	.byte	0x00, 0xf0, 0x11, 0x00


	//----- nvinfo : EIATTR_KPARAM_INFO
	.align		4
.L_11:
        /*0018*/ 	.byte	0x04, 0x17
        /*001a*/ 	.short	(.L_13 - .L_12)
.L_12:
        /*001c*/ 	.word	0x00000000
        /*0020*/ 	.short	0x0004
        /*0022*/ 	.short	0x0020
        /*0024*/ 	.byte	0x00, 0xf0, 0x11, 0x00


	//----- nvinfo : EIATTR_KPARAM_INFO
	.align		4
.L_13:
        /*0028*/ 	.byte	0x04, 0x17
        /*002a*/ 	.short	(.L_15 - .L_14)
.L_14:
        /*002c*/ 	.word	0x00000000
        /*0030*/ 	.short	0x0003
        /*0032*/ 	.short	0x0018
        /*0034*/ 	.byte	0x00, 0xf4, 0x21, 0x00


	//----- nvinfo : EIATTR_KPARAM_INFO
	.align		4
.L_15:
        /*0038*/ 	.byte	0x04, 0x17
        /*003a*/ 	.short	(.L_17 - .L_16)
.L_16:
        /*003c*/ 	.word	0x00000000
        /*0040*/ 	.short	0x0002
        /*0042*/ 	.short	0x0010
        /*0044*/ 	.byte	0x00, 0xf4, 0x21, 0x00


	//----- nvinfo : EIATTR_KPARAM_INFO
	.align		4
.L_17:
        /*0048*/ 	.byte	0x04, 0x17
        /*004a*/ 	.short	(.L_19 - .L_18)
.L_18:
        /*004c*/ 	.word	0x00000000
        /*0050*/ 	.short	0x0001
        /*0052*/ 	.short	0x0008
        /*0054*/ 	.byte	0x00, 0xf4, 0x21, 0x00


	//----- nvinfo : EIATTR_KPARAM_INFO
	.align		4
.L_19:
        /*0058*/ 	.byte	0x04, 0x17
        /*005a*/ 	.short	(.L_21 - .L_20)
.L_20:
        /*005c*/ 	.word	0x00000000
        /*0060*/ 	.short	0x0000
        /*0062*/ 	.short	0x0000
        /*0064*/ 	.byte	0x00, 0xf4, 0x21, 0x00


	//----- nvinfo : EIATTR_SPARSE_MMA_MASK
	.align		4
.L_21:
        /*0068*/ 	.byte	0x03, 0x50
        /*006a*/ 	.short	0x0000


	//----- nvinfo : EIATTR_MAXREG_COUNT
	.align		4
        /*006c*/ 	.byte	0x03, 0x1b
        /*006e*/ 	.short	0x00ff


	//----- nvinfo : EIATTR_EXIT_INSTR_OFFSETS
	.align		4
        /*0070*/ 	.byte	0x04, 0x1c
        /*0072*/ 	.short	(.L_23 - .L_22)


	//   ....[0]....
.L_22:
        /*0074*/ 	.word	0x00000460


	//   ....[1]....
        /*0078*/ 	.word	0x00000480


	//----- nvinfo : EIATTR_REQNTID
	.align		4
.L_23:
        /*007c*/ 	.byte	0x04, 0x10
        /*007e*/ 	.short	(.L_25 - .L_24)
.L_24:
        /*0080*/ 	.word	0x00000020
        /*0084*/ 	.word	0x00000001
        /*0088*/ 	.word	0x00000001


	//----- nvinfo : EIATTR_CBANK_PARAM_SIZE
	.align		4
.L_25:
        /*008c*/ 	.byte	0x03, 0x19
        /*008e*/ 	.short	0x0028


	//----- nvinfo : EIATTR_PARAM_CBANK
	.align		4
        /*0090*/ 	.byte	0x04, 0x0a
        /*0092*/ 	.short	(.L_27 - .L_26)
	.align		4
.L_26:
        /*0094*/ 	.word	index@(.nv.constant0.triton_poi_fused_add_1)
        /*0098*/ 	.short	0x0210
        /*009a*/ 	.short	0x0028


	//----- nvinfo : EIATTR_SW_WAR
	.align		4
.L_27:
        /*009c*/ 	.byte	0x04, 0x36
        /*009e*/ 	.short	(.L_29 - .L_28)
.L_28:
        /*00a0*/ 	.word	0x00000008
.L_29:


//--------------------- .nv.callgraph             --------------------------
	.section	.nv.callgraph,"",@"SHT_CUDA_CALLGRAPH"
	.align	4
	.sectionentsize	8
	.align		4
        /*0000*/ 	.word	0x00000000
	.align		4
        /*0004*/ 	.word	0xffffffff
	.align		4
        /*0008*/ 	.word	0x00000000
	.align		4
        /*000c*/ 	.word	0xfffffffe
	.align		4
        /*0010*/ 	.word	0x00000000
	.align		4
        /*0014*/ 	.word	0xfffffffd
	.align		4
        /*0018*/ 	.word	0x00000000
	.align		4
        /*001c*/ 	.word	0xfffffffc


//--------------------- .text.triton_poi_fused_add_1 --------------------------
	.section	.text.triton_poi_fused_add_1,"ax",@progbits
	.sectionflags	@"SHF_BARRIERS=1"
	.align	128
        .global         triton_poi_fused_add_1
        .type           triton_poi_fused_add_1,@function
        .size           triton_poi_fused_add_1,(.L_x_1 - triton_poi_fused_add_1)
        .other          triton_poi_fused_add_1,@"STO_CUDA_ENTRY STV_DEFAULT"
triton_poi_fused_add_1:
.text.triton_poi_fused_add_1:
[----:B------:R-:W0:Y:S02]  /*0000*/  LDC R1, c[0x0][0x28] ;  /* 0x00000a00ff017b82 */ /* 0x000e240000000800 */
[----:B------:R-:W1:Y:S01]  /*0010*/  S2R R10, SR_CTAID.Y ;  /* 0x00000000000a7919 */ /* 0x000e620000002600 */
[----:B------:R-:W2:Y:S01]  /*0020*/  LDC.64 R8, c[0x0][0x218] ;  /* 0x00008600ff087b82 */ /* 0x000ea20000000a00 */
[----:B------:R-:W-:Y:S01]  /*0030*/  ULDC.64 UR6, c[0x0][0x208] ;  /* 0x0000820000067ab9 */ /* 0x000fe20000000a00 */
[----:B------:R-:W3:Y:S01]  /*0040*/  S2R R14, SR_TID.X ;  /* 0x00000000000e7919 */ /* 0x000ee20000002100 */
[----:B------:R-:W4:Y:S05]  /*0050*/  S2R R12, SR_CTAID.X ;  /* 0x00000000000c7919 */ /* 0x000f2a0000002500 */
[----:B------:R-:W5:Y:S01]  /*0060*/  LDC.64 R6, c[0x0][0x210] ;  /* 0x00008400ff067b82 */ /* 0x000f620000000a00 */
[----:B-1----:R-:W-:-:S02]  /*0070*/  IMAD.SHL.U32 R0, R10, 0x10, RZ ;  /* 0x000000100a007824 */ /* 0x002fc400078e00ff */
[----:B---3--:R-:W-:Y:S01]  /*0080*/  IMAD.SHL.U32 R13, R14, 0x2, RZ ;  /* 0x000000020e0d7824 */ /* 0x008fe200078e00ff */
[----:B------:R-:W-:Y:S01]  /*0090*/  SHF.R.U32.HI R17, RZ, 0x3, R14 ;  /* 0x00000003ff117819 */ /* 0x000fe2000001160e */
[----:B----4-:R-:W-:-:S03]  /*00a0*/  IMAD.SHL.U32 R12, R12, 0x4, RZ ;  /* 0x000000040c0c7824 */ /* 0x010fc600078e00ff */
[----:B------:R-:W-:Y:S02]  /*00b0*/  LOP3.LUT R2, R0, 0xe, R13, 0xf8, !PT ;  /* 0x0000000e00027812 */ /* 0x000fe400078ef80d */
[----:B------:R-:W-:Y:S02]  /*00c0*/  SGXT.U32 R17, R17, 0x2 ;  /* 0x000000021111781a */ /* 0x000fe40000000000 */
[----:B------:R-:W-:Y:S02]  /*00d0*/  SHF.R.S32.HI R3, RZ, 0x1f, R2 ;  /* 0x0000001fff037819 */ /* 0x000fe40000011402 */
[----:B------:R-:W-:Y:S02]  /*00e0*/  ISETP.GE.AND P1, PT, R2, 0x10, PT ;  /* 0x000000100200780c */ /* 0x000fe40003f26270 */
[----:B------:R-:W-:Y:S02]  /*00f0*/  LEA.HI R4, R3, R2, RZ, 0x2 ;  /* 0x0000000203047211 */ /* 0x000fe400078f10ff */
[----:B------:R-:W-:-:S02]  /*0100*/  LOP3.LUT R3, R12, R17, RZ, 0xfc, !PT ;  /* 0x000000110c037212 */ /* 0x000fc400078efcff */
[C---:B------:R-:W-:Y:S01]  /*0110*/  LOP3.LUT R5, R4.reuse, 0xfffffffc, RZ, 0xc0, !PT ;  /* 0xfffffffc04057812 */ /* 0x040fe200078ec0ff */
[----:B------:R-:W-:Y:S01]  /*0120*/  IMAD.SHL.U32 R4, R4, 0x4, RZ ;  /* 0x0000000404047824 */ /* 0x000fe200078e00ff */
[----:B------:R-:W-:-:S03]  /*0130*/  ISETP.GE.AND P0, PT, R3, 0x4, PT ;  /* 0x000000040300780c */ /* 0x000fc60003f06270 */
[----:B------:R-:W-:Y:S01]  /*0140*/  IMAD.IADD R5, R2, 0x1, -R5 ;  /* 0x0000000102057824 */ /* 0x000fe200078e0a05 */
[----:B------:R-:W-:Y:S02]  /*0150*/  LOP3.LUT R11, R4, 0xfffffff0, RZ, 0xc0, !PT ;  /* 0xfffffff0040b7812 */ /* 0x000fe400078ec0ff */
[----:B------:R-:W-:Y:S01]  /*0160*/  ISETP.LT.AND P0, PT, R2, 0x10, !P0 ;  /* 0x000000100200780c */ /* 0x000fe20004701270 */
[----:B------:R-:W-:Y:S01]  /*0170*/  IMAD R4, R3, 0x4, R5 ;  /* 0x0000000403047824 */ /* 0x000fe200078e0205 */
[----:B------:R-:W-:Y:S01]  /*0180*/  CS2R R2, SRZ ;  /* 0x0000000000027805 */ /* 0x000fe2000001ff00 */
[----:B--2---:R-:W-:-:S04]  /*0190*/  IMAD.WIDE R8, R5, 0x4, R8 ;  /* 0x0000000405087825 */ /* 0x004fc800078e0208 */
[----:B------:R-:W-:Y:S01]  /*01a0*/  IMAD.IADD R11, R4, 0x1, R11 ;  /* 0x00000001040b7824 */ /* 0x000fe200078e020b */
[----:B------:R-:W-:-:S03]  /*01b0*/  CS2R R4, SRZ ;  /* 0x0000000000047805 */ /* 0x000fc6000001ff00 */
[----:B-----5:R-:W-:-:S03]  /*01c0*/  IMAD.WIDE R6, R11, 0x4, R6 ;  /* 0x000000040b067825 */ /* 0x020fc600078e0206 */
[----:B------:R1:W2:Y:S04]  /*01d0*/  @!P1 LDG.E.EL.64 R4, desc[UR6][R8.64] ;  /* 0x0000000608049981 */ /* 0x0002a8000c2e1b00 */
[----:B------:R3:W2:Y:S01]  /*01e0*/  @P0 LDG.E.EL.64 R2, desc[UR6][R6.64] ;  /* 0x0000000606020981 */ /* 0x0006a2000c2e1b00 */
[----:B------:R-:W-:Y:S02]  /*01f0*/  SHF.R.U32.HI R15, RZ, 0x1, R14 ;  /* 0x00000001ff0f7819 */ /* 0x000fe4000001160e */
[----:B------:R-:W-:Y:S02]  /*0200*/  SHF.R.S32.HI R16, RZ, 0x1b, R10 ;  /* 0x0000001bff107819 */ /* 0x000fe4000001140a */
[----:B------:R-:W-:Y:S01]  /*0210*/  SGXT.U32 R15, R15, 0x4 ;  /* 0x000000040f0f781a */ /* 0x000fe20000000000 */
[----:B------:R-:W4:Y:S01]  /*0220*/  LDC.64 R10, c[0x0][0x220] ;  /* 0x00008800ff0a7b82 */ /* 0x000f220000000a00 */
[----:B------:R-:W-:-:S02]  /*0230*/  LOP3.LUT R12, R12, 0x2, R13, 0xf8, !PT ;  /* 0x000000020c0c7812 */ /* 0x000fc400078ef80d */
[----:B-1----:R-:W-:Y:S02]  /*0240*/  CS2R R8, SRZ ;  /* 0x0000000000087805 */ /* 0x002fe4000001ff00 */
[----:B------:R-:W-:Y:S02]  /*0250*/  LOP3.LUT R15, R0, R15, RZ, 0xfc, !PT ;  /* 0x0000000f000f7212 */ /* 0x000fe400078efcff */
[----:B------:R-:W-:Y:S02]  /*0260*/  SGXT R0, R16, 0x1 ;  /* 0x000000011000781a */ /* 0x000fe40000000200 */
[----:B------:R-:W-:Y:S02]  /*0270*/  ISETP.GE.AND P0, PT, R12, 0x4, PT ;  /* 0x000000040c00780c */ /* 0x000fe40003f06270 */
[----:B------:R-:W-:Y:S02]  /*0280*/  LEA.HI R0, R0, R15, RZ, 0x2 ;  /* 0x0000000f00007211 */ /* 0x000fe400078f10ff */
[----:B------:R-:W-:-:S03]  /*0290*/  ISETP.LT.AND P0, PT, R15, 0x10, !P0 ;  /* 0x000000100f00780c */ /* 0x000fc60004701270 */
[----:B------:R-:W-:-:S05]  /*02a0*/  IMAD.SHL.U32 R0, R0, 0x4, RZ ;  /* 0x0000000400007824 */ /* 0x000fca00078e00ff */
[----:B---3--:R-:W-:-:S04]  /*02b0*/  LOP3.LUT R7, R0, 0xfffffff0, RZ, 0xc0, !PT ;  /* 0xfffffff000077812 */ /* 0x008fc800078ec0ff */
[----:B------:R-:W-:-:S05]  /*02c0*/  IADD3 R7, R12, 0xc, R7 ;  /* 0x0000000c0c077810 */ /* 0x000fca0007ffe007 */
[----:B----4-:R-:W-:-:S05]  /*02d0*/  IMAD.WIDE R6, R7, 0x4, R10 ;  /* 0x0000000407067825 */ /* 0x010fca00078e020a */
[----:B------:R1:W3:Y:S01]  /*02e0*/  @P0 LDG.E.EL.64 R8, desc[UR6][R6.64] ;  /* 0x0000000606080981 */ /* 0x0002e2000c2e1b00 */
[----:B------:R-:W4:Y:S01]  /*02f0*/  S2UR UR5, SR_CgaCtaId ;  /* 0x00000000000579c3 */ /* 0x000f220000008800 */
[----:B------:R-:W-:Y:S01]  /*0300*/  IMAD.SHL.U32 R0, R14, 0x8, RZ ;  /* 0x000000080e007824 */ /* 0x000fe200078e00ff */
[----:B------:R-:W-:Y:S01]  /*0310*/  UMOV UR4, 0x400 ;  /* 0x0000040000047882 */ /* 0x000fe20000000000 */
[----:B------:R-:W-:Y:S01]  /*0320*/  LOP3.LUT R13, R13, 0x3c, RZ, 0xc0, !PT ;  /* 0x0000003c0d0d7812 */ /* 0x000fe200078ec0ff */
[----:B------:R-:W-:Y:S02]  /*0330*/  IMAD R15, R15, 0x4, R12 ;  /* 0x000000040f0f7824 */ /* 0x000fe400078e020c */
[C---:B------:R-:W-:Y:S02]  /*0340*/  LOP3.LUT R10, R0.reuse, 0x38, RZ, 0xc0, !PT ;  /* 0x00000038000a7812 */ /* 0x040fe400078ec0ff */
[----:B------:R-:W-:Y:S02]  /*0350*/  LOP3.LUT R17, R17, 0x38, R0, 0xf8, !PT ;  /* 0x0000003811117812 */ /* 0x000fe400078ef800 */
[----:B------:R-:W-:Y:S01]  /*0360*/  LOP3.LUT R0, R0, 0xf8, RZ, 0xc0, !PT ;  /* 0x000000f800007812 */ /* 0x000fe200078ec0ff */
[----:B----4-:R-:W-:-:S06]  /*0370*/  UPRMT UR4, UR5, 0x654, UR4 ;  /* 0x0000065405047896 */ /* 0x010fcc0008000004 */
[----:B------:R-:W-:Y:S01]  /*0380*/  VIADD R10, R10, UR4 ;  /* 0x000000040a0a7c36 */ /* 0x000fe20008000000 */
[----:B------:R-:W-:-:S03]  /*0390*/  IADD3 R0, R0, UR4, R13 ;  /* 0x0000000400007c10 */ /* 0x000fc6000fffe00d */
[----:B------:R-:W-:Y:S02]  /*03a0*/  IMAD R10, R17, 0x4, R10 ;  /* 0x00000004110a7824 */ /* 0x000fe400078e020a */
[----:B--2---:R-:W-:Y:S01]  /*03b0*/  FADD R4, R4, R2 ;  /* 0x0000000204047221 */ /* 0x004fe20000000000 */
[----:B------:R-:W-:Y:S02]  /*03c0*/  FADD R5, R5, R3 ;  /* 0x0000000305057221 */ /* 0x000fe40000000000 */
[----:B------:R-:W2:Y:S02]  /*03d0*/  LDC.64 R2, c[0x0][0x228] ;  /* 0x00008a00ff027b82 */ /* 0x000ea40000000a00 */
[----:B------:R-:W-:Y:S04]  /*03e0*/  STS [R10], R4 ;  /* 0x000000040a007388 */ /* 0x000fe80000000800 */
[----:B------:R-:W-:Y:S02]  /*03f0*/  STS [R10+0x14], R5 ;  /* 0x000014050a007388 */ /* 0x000fe40000000800 */
[----:B------:R-:W-:Y:S01]  /*0400*/  BAR.SYNC.DEFER_BLOCKING 0x0 ;  /* 0x0000000000007b1d */ /* 0x000fe20000010000 */
[----:B--2---:R-:W-:-:S05]  /*0410*/  IMAD.WIDE R2, R15, 0x4, R2 ;  /* 0x000000040f027825 */ /* 0x004fca00078e0202 */
[----:B-1----:R-:W3:Y:S04]  /*0420*/  LDS R7, [R0] ;  /* 0x0000000000077984 */ /* 0x002ee80000000800 */
[----:B------:R-:W1:Y:S01]  /*0430*/  LDS R6, [R0+0x4] ;  /* 0x0000040000067984 */ /* 0x000e620000000800 */
[----:B---3--:R-:W-:Y:S01]  /*0440*/  FADD R8, R7, R8 ;  /* 0x0000000807087221 */ /* 0x008fe20000000000 */
[----:B-1----:R-:W-:Y:S01]  /*0450*/  FADD R9, R6, R9 ;  /* 0x0000000906097221 */ /* 0x002fe20000000000 */
[----:B------:R-:W-:Y:S06]  /*0460*/  @!P0 EXIT ;  /* 0x000000000000894d */ /* 0x000fec0003800000 */
[----:B------:R-:W-:Y:S01]  /*0470*/  STG.E.64 desc[UR6][R2.64], R8 ;  /* 0x0000000802007986 */ /* 0x000fe2000c101b06 */
[----:B------:R-:W-:Y:S05]  /*0480*/  EXIT ;  /* 0x000000000000794d */ /* 0x000fea0003800000 */
.L_x_0:
[----:B------:R-:W-:-:S00]  /*0490*/  BRA `(.L_x_0) ;  /* 0xfffffffc00fc7947 */ /* 0x000fc0000383ffff */
[----:B------:R-:W-:-:S00]  /*04a0*/  NOP ;  /* 0x0000000000007918 */ /* 0x000fc00000000000 */
        /* <DEDUP_REMOVED lines=13> */
.L_x_1:


//--------------------- .nv.shared.triton_poi_fused_add_1 --------------------------
	.section	.nv.shared.triton_poi_fused_add_1,"aw",@nobits
	.sectionflags	@""
	.align	16
	.zero		1024


//--------------------- .nv.constant0.triton_poi_fused_add_1 --------------------------
	.section	.nv.constant0.triton_poi_fused_add_1,"a",@progbits
	.sectionflags	@""
	.align	4
.nv.constant0.triton_poi_fused_add_1:
	.zero		568
